//
// Generated by NVIDIA NVVM Compiler
//
// Compiler Build ID: CL-36424714
// Cuda compilation tools, release 13.0, V13.0.88
// Based on NVVM 20.0.0
//

.version 9.0
.target sm_100
.address_size 64

	// .globl	_Z9normalizePfS_ffi

.visible .entry _Z9normalizePfS_ffi(
	.param .u64 .ptr .align 1 _Z9normalizePfS_ffi_param_0,
	.param .u64 .ptr .align 1 _Z9normalizePfS_ffi_param_1,
	.param .f32 _Z9normalizePfS_ffi_param_2,
	.param .f32 _Z9normalizePfS_ffi_param_3,
	.param .u32 _Z9normalizePfS_ffi_param_4
)
{


	ret;

}
	// .globl	_Z9transformPfS_i
.visible .entry _Z9transformPfS_i(
	.param .u64 .ptr .align 1 _Z9transformPfS_i_param_0,
	.param .u64 .ptr .align 1 _Z9transformPfS_i_param_1,
	.param .u32 _Z9transformPfS_i_param_2
)
{


	ret;

}


// ===== COMPILED SASS (sm_100) =====

	.target	sm_100

	.elftype	@"ET_EXEC"


//--------------------- .note.nv.tkinfo           --------------------------
	.section	.note.nv.tkinfo,"",@"SHT_NOTE"
	.sectionflags	@"SHF_NOTE_NV_TKINFO"
	.tkinfo
        /*0018*/ 	.word	0x00000002
        /*0030*/ 	.string	""
        /*0030*/ 	.string	"ptxas"
        /*0030*/ 	.string	"Cuda compilation tools, release 13.0, V13.0.88"
        /*0030*/ 	.string	"Build cuda_13.0.r13.0/compiler.36424714_0"
        /*0030*/ 	.string	"-arch sm_100 -m 64 "



//--------------------- .note.nv.cuinfo           --------------------------
	.section	.note.nv.cuinfo,"",@"SHT_NOTE"
	.sectionflags	@"SHF_NOTE_NV_CUINFO"
        /*0018*/ 	.short	0x0002
        /*001a*/ 	.short	0x0064
        /*001c*/ 	.short	0x0082
	.zero		2


//--------------------- .nv.info                  --------------------------
	.section	.nv.info,"",@"SHT_CUDA_INFO"
	.align	4


	//----- nvinfo : EIATTR_REGCOUNT
	.align		4
        /*0000*/ 	.byte	0x04, 0x2f
        /*0002*/ 	.short	(.L_1 - .L_0)
	.align		4
.L_0:
        /*0004*/ 	.word	index@(_Z9normalizePfS_ffi)
        /*0008*/ 	.word	0x00000004


	//----- nvinfo : EIATTR_FRAME_SIZE
	.align		4
.L_1:
        /*000c*/ 	.byte	0x04, 0x11
        /*000e*/ 	.short	(.L_3 - .L_2)
	.align		4
.L_2:
        /*0010*/ 	.word	index@(_Z9normalizePfS_ffi)
        /*0014*/ 	.word	0x00000000


	//----- nvinfo : EIATTR_REGCOUNT
	.align		4
.L_3:
        /*0018*/ 	.byte	0x04, 0x2f
        /*001a*/ 	.short	(.L_5 - .L_4)
	.align		4
.L_4:
        /*001c*/ 	.word	index@(_Z9transformPfS_i)
        /*0020*/ 	.word	0x00000004


	//----- nvinfo : EIATTR_FRAME_SIZE
	.align		4
.L_5:
        /*0024*/ 	.byte	0x04, 0x11
        /*0026*/ 	.short	(.L_7 - .L_6)
	.align		4
.L_6:
        /*0028*/ 	.word	index@(_Z9transformPfS_i)
        /*002c*/ 	.word	0x00000000


	//----- nvinfo : EIATTR_MIN_STACK_SIZE
	.align		4
.L_7:
        /*0030*/ 	.byte	0x04, 0x12
        /*0032*/ 	.short	(.L_9 - .L_8)
	.align		4
.L_8:
        /*0034*/ 	.word	index@(_Z9transformPfS_i)
        /*0038*/ 	.word	0x00000000


	//----- nvinfo : EIATTR_MIN_STACK_SIZE
	.align		4
.L_9:
        /*003c*/ 	.byte	0x04, 0x12
        /*003e*/ 	.short	(.L_11 - .L_10)
	.align		4
.L_10:
        /*0040*/ 	.word	index@(_Z9normalizePfS_ffi)
        /*0044*/ 	.word	0x00000000
.L_11:


//--------------------- .nv.compat                --------------------------
	.section	.nv.compat,"",@"SHT_CUDA_COMPAT_INFO"
	.align	4
        /*0000*/ 	.byte	0x02, 0x09, 0x00, 0x00, 0x02, 0x02, 0x01, 0x00, 0x02, 0x05, 0x05, 0x00, 0x03, 0x07, 0x01, 0x01
        /*0010*/ 	.byte	0x02, 0x03, 0x00, 0x00, 0x02, 0x06, 0x01, 0x00, 0x04, 0x0b, 0x08, 0x00, 0x09, 0x00, 0x00, 0x00
        /*0020*/ 	.byte	0x00, 0x00, 0x00, 0x00


//--------------------- .nv.info._Z9transformPfS_i --------------------------
	.section	.nv.info._Z9transformPfS_i,"",@"SHT_CUDA_INFO"
	.sectionflags	@""
	.align	4


	//----- nvinfo : EIATTR_CUDA_API_VERSION
	.align		4
        /*0000*/ 	.byte	0x04, 0x37
        /*0002*/ 	.short	(.L_13 - .L_12)
.L_12:
        /*0004*/ 	.word	0x00000082


	//----- nvinfo : EIATTR_KPARAM_INFO
	.align		4
.L_13:
        /*0008*/ 	.byte	0x04, 0x17
        /*000a*/ 	.short	(.L_15 - .L_14)
.L_14:
        /*000c*/ 	.word	0x00000000
        /*0010*/ 	.short	0x0002
        /*0012*/ 	.short	0x0010
        /*0014*/ 	.byte	0x00, 0xf0, 0x11, 0x00


	//----- nvinfo : EIATTR_KPARAM_INFO
	.align		4
.L_15:
        /*0018*/ 	.byte	0x04, 0x17
        /*001a*/ 	.short	(.L_17 - .L_16)
.L_16:
        /*001c*/ 	.word	0x00000000
        /*0020*/ 	.short	0x0001
        /*0022*/ 	.short	0x0008
        /*0024*/ 	.byte	0x00, 0xf5, 0x21, 0x00


	//----- nvinfo : EIATTR_KPARAM_INFO
	.align		4
.L_17:
        /*0028*/ 	.byte	0x04, 0x17
        /*002a*/ 	.short	(.L_19 - .L_18)
.L_18:
        /*002c*/ 	.word	0x00000000
        /*0030*/ 	.short	0x0000
        /*0032*/ 	.short	0x0000
        /*0034*/ 	.byte	0x00, 0xf5, 0x21, 0x00


	//----- nvinfo : EIATTR_SPARSE_MMA_MASK
	.align		4
.L_19:
        /*0038*/ 	.byte	0x03, 0x50
        /*003a*/ 	.short	0x0000


	//----- nvinfo : EIATTR_MAXREG_COUNT
	.align		4
        /*003c*/ 	.byte	0x03, 0x1b
        /*003e*/ 	.short	0x00ff


	//----- nvinfo : EIATTR_MERCURY_ISA_VERSION
	.align		4
        /*0040*/ 	.byte	0x03, 0x5f
        /*0042*/ 	.short	0x0101


	//----- nvinfo : EIATTR_VRC_CTA_INIT_COUNT
	.align		4
        /*0044*/ 	.byte	0x02, 0x4a
	.zero		1
	.zero		1


	//----- nvinfo : EIATTR_EXIT_INSTR_OFFSETS
	.align		4
        /*0048*/ 	.byte	0x04, 0x1c
        /*004a*/ 	.short	(.L_21 - .L_20)


	//   ....[0]....
.L_20:
        /*004c*/ 	.word	0x00000010


	//----- nvinfo : EIATTR_CBANK_PARAM_SIZE
	.align		4
.L_21:
        /*0050*/ 	.byte	0x03, 0x19
        /*0052*/ 	.short	0x0014


	//----- nvinfo : EIATTR_PARAM_CBANK
	.align		4
        /*0054*/ 	.byte	0x04, 0x0a
        /*0056*/ 	.short	(.L_23 - .L_22)
	.align		4
.L_22:
        /*0058*/ 	.word	index@(.nv.constant0._Z9transformPfS_i)
        /*005c*/ 	.short	0x0380
        /*005e*/ 	.short	0x0014


	//----- nvinfo : EIATTR_SW_WAR
	.align		4
.L_23:
        /*0060*/ 	.byte	0x04, 0x36
        /*0062*/ 	.short	(.L_25 - .L_24)
.L_24:
        /*0064*/ 	.word	0x00000008
.L_25:


//--------------------- .nv.info._Z9normalizePfS_ffi --------------------------
	.section	.nv.info._Z9normalizePfS_ffi,"",@"SHT_CUDA_INFO"
	.sectionflags	@""
	.align	4


	//----- nvinfo : EIATTR_CUDA_API_VERSION
	.align		4
        /*0000*/ 	.byte	0x04, 0x37
        /*0002*/ 	.short	(.L_27 - .L_26)
.L_26:
        /*0004*/ 	.word	0x00000082


	//----- nvinfo : EIATTR_KPARAM_INFO
	.align		4
.L_27:
        /*0008*/ 	.byte	0x04, 0x17
        /*000a*/ 	.short	(.L_29 - .L_28)
.L_28:
        /*000c*/ 	.word	0x00000000
        /*0010*/ 	.short	0x0004
        /*0012*/ 	.short	0x0018
        /*0014*/ 	.byte	0x00, 0xf0, 0x11, 0x00


	//----- nvinfo : EIATTR_KPARAM_INFO
	.align		4
.L_29:
        /*0018*/ 	.byte	0x04, 0x17
        /*001a*/ 	.short	(.L_31 - .L_30)
.L_30:
        /*001c*/ 	.word	0x00000000
        /*0020*/ 	.short	0x0003
        /*0022*/ 	.short	0x0014
        /*0024*/ 	.byte	0x00, 0xf0, 0x11, 0x00


	//----- nvinfo : EIATTR_KPARAM_INFO
	.align		4
.L_31:
        /*0028*/ 	.byte	0x04, 0x17
        /*002a*/ 	.short	(.L_33 - .L_32)
.L_32:
        /*002c*/ 	.word	0x00000000
        /*0030*/ 	.short	0x0002
        /*0032*/ 	.short	0x0010
        /*0034*/ 	.byte	0x00, 0xf0, 0x11, 0x00


	//----- nvinfo : EIATTR_KPARAM_INFO
	.align		4
.L_33:
        /*0038*/ 	.byte	0x04, 0x17
        /*003a*/ 	.short	(.L_35 - .L_34)
.L_34:
        /*003c*/ 	.word	0x00000000
        /*0040*/ 	.short	0x0001
        /*0042*/ 	.short	0x0008
        /*0044*/ 	.byte	0x00, 0xf5, 0x21, 0x00


	//----- nvinfo : EIATTR_KPARAM_INFO
	.align		4
.L_35:
        /*0048*/ 	.byte	0x04, 0x17
        /*004a*/ 	.short	(.L_37 - .L_36)
.L_36:
        /*004c*/ 	.word	0x00000000
        /*0050*/ 	.short	0x0000
        /*0052*/ 	.short	0x0000
        /*0054*/ 	.byte	0x00, 0xf5, 0x21, 0x00


	//----- nvinfo : EIATTR_SPARSE_MMA_MASK
	.align		4
.L_37:
        /*0058*/ 	.byte	0x03, 0x50
        /*005a*/ 	.short	0x0000


	//----- nvinfo : EIATTR_MAXREG_COUNT
	.align		4
        /*005c*/ 	.byte	0x03, 0x1b
        /*005e*/ 	.short	0x00ff


	//----- nvinfo : EIATTR_MERCURY_ISA_VERSION
	.align		4
        /*0060*/ 	.byte	0x03, 0x5f
        /*0062*/ 	.short	0x0101


	//----- nvinfo : EIATTR_VRC_CTA_INIT_COUNT
	.align		4
        /*0064*/ 	.byte	0x02, 0x4a
	.zero		1
	.zero		1


	//----- nvinfo : EIATTR_EXIT_INSTR_OFFSETS
	.align		4
        /*0068*/ 	.byte	0x04, 0x1c
        /*006a*/ 	.short	(.L_39 - .L_38)


	//   ....[0]....
.L_38:
        /*006c*/ 	.word	0x00000010


	//----- nvinfo : EIATTR_CBANK_PARAM_SIZE
	.align		4
.L_39:
        /*0070*/ 	.byte	0x03, 0x19
        /*0072*/ 	.short	0x001c


	//----- nvinfo : EIATTR_PARAM_CBANK
	.align		4
        /*0074*/ 	.byte	0x04, 0x0a
        /*0076*/ 	.short	(.L_41 - .L_40)
	.align		4
.L_40:
        /*0078*/ 	.word	index@(.nv.constant0._Z9normalizePfS_ffi)
        /*007c*/ 	.short	0x0380
        /*007e*/ 	.short	0x001c


	//----- nvinfo : EIATTR_SW_WAR
	.align		4
.L_41:
        /*0080*/ 	.byte	0x04, 0x36
        /*0082*/ 	.short	(.L_43 - .L_42)
.L_42:
        /*0084*/ 	.word	0x00000008
.L_43:


//--------------------- .nv.callgraph             --------------------------
	.section	.nv.callgraph,"",@"SHT_CUDA_CALLGRAPH"
	.align	4
	.sectionentsize	8
	.align		4
        /*0000*/ 	.word	0x00000000
	.align		4
        /*0004*/ 	.word	0xffffffff
	.align		4
        /*0008*/ 	.word	0x00000000
	.align		4
        /*000c*/ 	.word	0xfffffffe
	.align		4
        /*0010*/ 	.word	0x00000000
	.align		4
        /*0014*/ 	.word	0xfffffffd
	.align		4
        /*0018*/ 	.word	0x00000000
	.align		4
        /*001c*/ 	.word	0xfffffffc


//--------------------- .text._Z9transformPfS_i   --------------------------
	.section	.text._Z9transformPfS_i,"ax",@progbits
	.align	128
        .global         _Z9transformPfS_i
        .type           _Z9transformPfS_i,@function
        .size           _Z9transformPfS_i,(.L_x_2 - _Z9transformPfS_i)
        .other          _Z9transformPfS_i,@"STO_CUDA_ENTRY STV_DEFAULT"
_Z9transformPfS_i:
.text._Z9transformPfS_i:
[----:B------:R-:W-:Y:S01]  /*0000*/  LDC R1, c[0x0][0x37c] ;  /* 0x0000df00ff017b82 */ /* 0x000fe20000000800 */
[----:B------:R-:W-:Y:S05]  /*0010*/  EXIT ;  /* 0x000000000000794d */ /* 0x000fea0003800000 */
.L_x_0:
[----:B------:R-:W-:-:S00]  /*0020*/  BRA `(.L_x_0) ;  /* 0xfffffffc00fc7947 */ /* 0x000fc0000383ffff */
[----:B------:R-:W-:-:S00]  /*0030*/  NOP ;  /* 0x0000000000007918 */ /* 0x000fc00000000000 */
        /* <DEDUP_REMOVED lines=12> */
.L_x_2:


//--------------------- .text._Z9normalizePfS_ffi --------------------------
	.section	.text._Z9normalizePfS_ffi,"ax",@progbits
	.align	128
        .global         _Z9normalizePfS_ffi
        .type           _Z9normalizePfS_ffi,@function
        .size           _Z9normalizePfS_ffi,(.L_x_3 - _Z9normalizePfS_ffi)
        .other          _Z9normalizePfS_ffi,@"STO_CUDA_ENTRY STV_DEFAULT"
_Z9normalizePfS_ffi:
.text._Z9normalizePfS_ffi:
[----:B------:R-:W-:Y:S01]  /*0000*/  LDC R1, c[0x0][0x37c] ;  /* 0x0000df00ff017b82 */ /* 0x000fe20000000800 */
[----:B------:R-:W-:Y:S05]  /*0010*/  EXIT ;  /* 0x000000000000794d */ /* 0x000fea0003800000 */
.L_x_1:
        /* <DEDUP_REMOVED lines=14> */
.L_x_3:


//--------------------- .nv.shared.reserved.0     --------------------------
	.section	.nv.shared.reserved.0,"aw",@nobits
	.weak		__nv_reservedSMEM_offset_0_alias
	.size		__nv_reservedSMEM_offset_0_alias, 0, 64
	.other		__nv_reservedSMEM_offset_0_alias,@"STO_CUDA_RESERVED_SHARED STV_DEFAULT"
__nv_reservedSMEM_offset_0_alias:
	.zero		0
	.zero		64


//--------------------- .nv.constant0._Z9transformPfS_i --------------------------
	.section	.nv.constant0._Z9transformPfS_i,"a",@progbits
	.sectionflags	@""
	.align	4
.nv.constant0._Z9transformPfS_i:
	.zero		916


//--------------------- .nv.constant0._Z9normalizePfS_ffi --------------------------
	.section	.nv.constant0._Z9normalizePfS_ffi,"a",@progbits
	.sectionflags	@""
	.align	4
.nv.constant0._Z9normalizePfS_ffi:
	.zero		924


//--------------------- SYMBOLS --------------------------

	.type		.nv.reservedSmem.offset0,@object
	.size		.nv.reservedSmem.offset0,0x4
